//
// Generated by NVIDIA NVVM Compiler
//
// Compiler Build ID: CL-36424714
// Cuda compilation tools, release 13.0, V13.0.88
// Based on NVVM 20.0.0
//

.version 9.0
.target sm_100
.address_size 64

	// .globl	_Z14doubleElementsPii

.visible .entry _Z14doubleElementsPii(
	.param .u64 .ptr .align 1 _Z14doubleElementsPii_param_0,
	.param .u32 _Z14doubleElementsPii_param_1
)
{
	.reg .pred 	%p<7>;
	.reg .b32 	%r<44>;
	.reg .b64 	%rd<11>;

	ld.param.u64 	%rd2, [_Z14doubleElementsPii_param_0];
	ld.param.u32 	%r12, [_Z14doubleElementsPii_param_1];
	cvta.to.global.u64 	%rd1, %rd2;
	mov.u32 	%r13, %ctaid.x;
	mov.u32 	%r14, %ntid.x;
	mov.u32 	%r15, %tid.x;
	mad.lo.s32 	%r42, %r13, %r14, %r15;
	mov.u32 	%r16, %nctaid.x;
	mul.lo.s32 	%r2, %r16, %r14;
	add.s32 	%r17, %r12, %r2;
	setp.ge.s32 	%p1, %r42, %r17;
	@%p1 bra 	$L__BB0_7;
	max.s32 	%r18, %r12, %r42;
	setp.lt.s32 	%p2, %r42, %r12;
	selp.u32 	%r19, 1, 0, %p2;
	add.s32 	%r20, %r42, %r19;
	sub.s32 	%r21, %r18, %r20;
	max.u32 	%r22, %r2, 1;
	div.u32 	%r23, %r21, %r22;
	add.s32 	%r3, %r23, %r19;
	and.b32  	%r24, %r3, 3;
	setp.eq.s32 	%p3, %r24, 3;
	@%p3 bra 	$L__BB0_4;
	add.s32 	%r25, %r3, 1;
	and.b32  	%r26, %r25, 3;
	neg.s32 	%r40, %r26;
$L__BB0_3:
	.pragma "nounroll";
	mul.wide.s32 	%rd3, %r42, 4;
	add.s64 	%rd4, %rd1, %rd3;
	ld.global.u32 	%r27, [%rd4];
	shl.b32 	%r28, %r27, 1;
	st.global.u32 	[%rd4], %r28;
	add.s32 	%r42, %r42, %r2;
	add.s32 	%r40, %r40, 1;
	setp.ne.s32 	%p4, %r40, 0;
	@%p4 bra 	$L__BB0_3;
$L__BB0_4:
	setp.lt.u32 	%p5, %r3, 3;
	@%p5 bra 	$L__BB0_7;
	mul.wide.s32 	%rd7, %r2, 4;
	shl.b32 	%r33, %r2, 1;
$L__BB0_6:
	mul.wide.s32 	%rd5, %r42, 4;
	add.s64 	%rd6, %rd1, %rd5;
	ld.global.u32 	%r29, [%rd6];
	shl.b32 	%r30, %r29, 1;
	st.global.u32 	[%rd6], %r30;
	add.s64 	%rd8, %rd6, %rd7;
	ld.global.u32 	%r31, [%rd8];
	shl.b32 	%r32, %r31, 1;
	st.global.u32 	[%rd8], %r32;
	add.s32 	%r34, %r42, %r33;
	add.s64 	%rd9, %rd8, %rd7;
	ld.global.u32 	%r35, [%rd9];
	shl.b32 	%r36, %r35, 1;
	st.global.u32 	[%rd9], %r36;
	add.s32 	%r37, %r34, %r2;
	add.s64 	%rd10, %rd9, %rd7;
	ld.global.u32 	%r38, [%rd10];
	shl.b32 	%r39, %r38, 1;
	st.global.u32 	[%rd10], %r39;
	add.s32 	%r42, %r37, %r2;
	setp.lt.s32 	%p6, %r37, %r12;
	@%p6 bra 	$L__BB0_6;
$L__BB0_7:
	ret;

}


// ===== COMPILED SASS (sm_100) =====

	.target	sm_100

	.elftype	@"ET_EXEC"


//--------------------- .note.nv.tkinfo           --------------------------
	.section	.note.nv.tkinfo,"",@"SHT_NOTE"
	.sectionflags	@"SHF_NOTE_NV_TKINFO"
	.tkinfo
        /*0018*/ 	.word	0x00000002
        /*0030*/ 	.string	""
        /*0030*/ 	.string	"ptxas"
        /*0030*/ 	.string	"Cuda compilation tools, release 13.0, V13.0.88"
        /*0030*/ 	.string	"Build cuda_13.0.r13.0/compiler.36424714_0"
        /*0030*/ 	.string	"-arch sm_100 -m 64 "



//--------------------- .note.nv.cuinfo           --------------------------
	.section	.note.nv.cuinfo,"",@"SHT_NOTE"
	.sectionflags	@"SHF_NOTE_NV_CUINFO"
        /*0018*/ 	.short	0x0002
        /*001a*/ 	.short	0x0064
        /*001c*/ 	.short	0x0082
	.zero		2


//--------------------- .nv.info                  --------------------------
	.section	.nv.info,"",@"SHT_CUDA_INFO"
	.align	4


	//----- nvinfo : EIATTR_REGCOUNT
	.align		4
        /*0000*/ 	.byte	0x04, 0x2f
        /*0002*/ 	.short	(.L_1 - .L_0)
	.align		4
.L_0:
        /*0004*/ 	.word	index@(_Z14doubleElementsPii)
        /*0008*/ 	.word	0x00000018


	//----- nvinfo : EIATTR_FRAME_SIZE
	.align		4
.L_1:
        /*000c*/ 	.byte	0x04, 0x11
        /*000e*/ 	.short	(.L_3 - .L_2)
	.align		4
.L_2:
        /*0010*/ 	.word	index@(_Z14doubleElementsPii)
        /*0014*/ 	.word	0x00000000


	//----- nvinfo : EIATTR_MIN_STACK_SIZE
	.align		4
.L_3:
        /*0018*/ 	.byte	0x04, 0x12
        /*001a*/ 	.short	(.L_5 - .L_4)
	.align		4
.L_4:
        /*001c*/ 	.word	index@(_Z14doubleElementsPii)
        /*0020*/ 	.word	0x00000000
.L_5:


//--------------------- .nv.compat                --------------------------
	.section	.nv.compat,"",@"SHT_CUDA_COMPAT_INFO"
	.align	4
        /*0000*/ 	.byte	0x02, 0x09, 0x00, 0x00, 0x02, 0x02, 0x01, 0x00, 0x02, 0x05, 0x05, 0x00, 0x03, 0x07, 0x01, 0x01
        /*0010*/ 	.byte	0x02, 0x03, 0x00, 0x00, 0x02, 0x06, 0x01, 0x00, 0x04, 0x0b, 0x08, 0x00, 0x09, 0x00, 0x00, 0x00
        /*0020*/ 	.byte	0x00, 0x00, 0x00, 0x00


//--------------------- .nv.info._Z14doubleElementsPii --------------------------
	.section	.nv.info._Z14doubleElementsPii,"",@"SHT_CUDA_INFO"
	.sectionflags	@""
	.align	4


	//----- nvinfo : EIATTR_CUDA_API_VERSION
	.align		4
        /*0000*/ 	.byte	0x04, 0x37
        /*0002*/ 	.short	(.L_7 - .L_6)
.L_6:
        /*0004*/ 	.word	0x00000082


	//----- nvinfo : EIATTR_KPARAM_INFO
	.align		4
.L_7:
        /*0008*/ 	.byte	0x04, 0x17
        /*000a*/ 	.short	(.L_9 - .L_8)
.L_8:
        /*000c*/ 	.word	0x00000000
        /*0010*/ 	.short	0x0001
        /*0012*/ 	.short	0x0008
        /*0014*/ 	.byte	0x00, 0xf0, 0x11, 0x00


	//----- nvinfo : EIATTR_KPARAM_INFO
	.align		4
.L_9:
        /*0018*/ 	.byte	0x04, 0x17
        /*001a*/ 	.short	(.L_11 - .L_10)
.L_10:
        /*001c*/ 	.word	0x00000000
        /*0020*/ 	.short	0x0000
        /*0022*/ 	.short	0x0000
        /*0024*/ 	.byte	0x00, 0xf5, 0x21, 0x00


	//----- nvinfo : EIATTR_SPARSE_MMA_MASK
	.align		4
.L_11:
        /*0028*/ 	.byte	0x03, 0x50
        /*002a*/ 	.short	0x0000


	//----- nvinfo : EIATTR_MAXREG_COUNT
	.align		4
        /*002c*/ 	.byte	0x03, 0x1b
        /*002e*/ 	.short	0x00ff


	//----- nvinfo : EIATTR_MERCURY_ISA_VERSION
	.align		4
        /*0030*/ 	.byte	0x03, 0x5f
        /*0032*/ 	.short	0x0101


	//----- nvinfo : EIATTR_VRC_CTA_INIT_COUNT
	.align		4
        /*0034*/ 	.byte	0x02, 0x4a
	.zero		1
	.zero		1


	//----- nvinfo : EIATTR_EXIT_INSTR_OFFSETS
	.align		4
        /*0038*/ 	.byte	0x04, 0x1c
        /*003a*/ 	.short	(.L_13 - .L_12)


	//   ....[0]....
.L_12:
        /*003c*/ 	.word	0x000000a0


	//   ....[1]....
        /*0040*/ 	.word	0x00000370


	//   ....[2]....
        /*0044*/ 	.word	0x000004d0


	//----- nvinfo : EIATTR_CRS_STACK_SIZE
	.align		4
.L_13:
        /*0048*/ 	.byte	0x04, 0x1e
        /*004a*/ 	.short	(.L_15 - .L_14)
.L_14:
        /*004c*/ 	.word	0x00000000


	//----- nvinfo : EIATTR_CBANK_PARAM_SIZE
	.align		4
.L_15:
        /*0050*/ 	.byte	0x03, 0x19
        /*0052*/ 	.short	0x000c


	//----- nvinfo : EIATTR_PARAM_CBANK
	.align		4
        /*0054*/ 	.byte	0x04, 0x0a
        /*0056*/ 	.short	(.L_17 - .L_16)
	.align		4
.L_16:
        /*0058*/ 	.word	index@(.nv.constant0._Z14doubleElementsPii)
        /*005c*/ 	.short	0x0380
        /*005e*/ 	.short	0x000c


	//----- nvinfo : EIATTR_SW_WAR
	.align		4
.L_17:
        /*0060*/ 	.byte	0x04, 0x36
        /*0062*/ 	.short	(.L_19 - .L_18)
.L_18:
        /*0064*/ 	.word	0x00000008
.L_19:


//--------------------- .nv.callgraph             --------------------------
	.section	.nv.callgraph,"",@"SHT_CUDA_CALLGRAPH"
	.align	4
	.sectionentsize	8
	.align		4
        /*0000*/ 	.word	0x00000000
	.align		4
        /*0004*/ 	.word	0xffffffff
	.align		4
        /*0008*/ 	.word	0x00000000
	.align		4
        /*000c*/ 	.word	0xfffffffe
	.align		4
        /*0010*/ 	.word	0x00000000
	.align		4
        /*0014*/ 	.word	0xfffffffd
	.align		4
        /*0018*/ 	.word	0x00000000
	.align		4
        /*001c*/ 	.word	0xfffffffc


//--------------------- .text._Z14doubleElementsPii --------------------------
	.section	.text._Z14doubleElementsPii,"ax",@progbits
	.align	128
        .global         _Z14doubleElementsPii
        .type           _Z14doubleElementsPii,@function
        .size           _Z14doubleElementsPii,(.L_x_5 - _Z14doubleElementsPii)
        .other          _Z14doubleElementsPii,@"STO_CUDA_ENTRY STV_DEFAULT"
_Z14doubleElementsPii:
.text._Z14doubleElementsPii:
[----:B------:R-:W-:Y:S01]  /*0000*/  LDC R1, c[0x0][0x37c] ;  /* 0x0000df00ff017b82 */ /* 0x000fe20000000800 */
[----:B------:R-:W0:Y:S07]  /*0010*/  S2R R2, SR_TID.X ;  /* 0x0000000000027919 */ /* 0x000e2e0000002100 */
[----:B------:R-:W1:Y:S01]  /*0020*/  LDC R5, c[0x0][0x360] ;  /* 0x0000d800ff057b82 */ /* 0x000e620000000800 */
[----:B------:R-:W1:Y:S01]  /*0030*/  LDCU UR5, c[0x0][0x370] ;  /* 0x00006e00ff0577ac */ /* 0x000e620008000800 */
[----:B------:R-:W2:Y:S06]  /*0040*/  LDCU UR6, c[0x0][0x388] ;  /* 0x00007100ff0677ac */ /* 0x000eac0008000800 */
[----:B------:R-:W0:Y:S01]  /*0050*/  S2UR UR4, SR_CTAID.X ;  /* 0x00000000000479c3 */ /* 0x000e220000002500 */
[----:B-1----:R-:W-:-:S02]  /*0060*/  IMAD R0, R5, UR5, RZ ;  /* 0x0000000505007c24 */ /* 0x002fc4000f8e02ff */
[----:B0-----:R-:W-:Y:S02]  /*0070*/  IMAD R5, R5, UR4, R2 ;  /* 0x0000000405057c24 */ /* 0x001fe4000f8e0202 */
[----:B--2---:R-:W-:-:S05]  /*0080*/  VIADD R2, R0, UR6 ;  /* 0x0000000600027c36 */ /* 0x004fca0008000000 */
[----:B------:R-:W-:-:S13]  /*0090*/  ISETP.GE.AND P0, PT, R5, R2, PT ;  /* 0x000000020500720c */ /* 0x000fda0003f06270 */
[----:B------:R-:W-:Y:S05]  /*00a0*/  @P0 EXIT ;  /* 0x000000000000094d */ /* 0x000fea0003800000 */
[----:B------:R-:W-:Y:S01]  /*00b0*/  VIMNMX.U32 R7, PT, PT, R0, 0x1, !PT ;  /* 0x0000000100077848 */ /* 0x000fe20007fe0000 */
[----:B------:R-:W0:Y:S01]  /*00c0*/  LDCU.64 UR4, c[0x0][0x358] ;  /* 0x00006b00ff0477ac */ /* 0x000e220008000a00 */
[C---:B------:R-:W-:Y:S01]  /*00d0*/  ISETP.GE.AND P0, PT, R5.reuse, UR6, PT ;  /* 0x0000000605007c0c */ /* 0x040fe2000bf06270 */
[----:B------:R-:W-:Y:S01]  /*00e0*/  BSSY.RECONVERGENT B0, `(.L_x_0) ;  /* 0x0000028000007945 */ /* 0x000fe20003800200 */
[----:B------:R-:W1:Y:S01]  /*00f0*/  I2F.U32.RP R8, R7 ;  /* 0x0000000700087306 */ /* 0x000e620000209000 */
[----:B------:R-:W-:Y:S02]  /*0100*/  IADD3 R9, PT, PT, RZ, -R7, RZ ;  /* 0x80000007ff097210 */ /* 0x000fe40007ffe0ff */
[----:B------:R-:W-:Y:S02]  /*0110*/  VIMNMX R4, PT, PT, R5, UR6, !PT ;  /* 0x0000000605047c48 */ /* 0x000fe4000ffe0100 */
[----:B------:R-:W-:Y:S02]  /*0120*/  SEL R6, RZ, 0x1, P0 ;  /* 0x00000001ff067807 */ /* 0x000fe40000000000 */
[----:B------:R-:W-:-:S02]  /*0130*/  ISETP.NE.U32.AND P2, PT, R7, RZ, PT ;  /* 0x000000ff0700720c */ /* 0x000fc40003f45070 */
[----:B------:R-:W-:Y:S01]  /*0140*/  IADD3 R4, PT, PT, R4, -R5, -R6 ;  /* 0x8000000504047210 */ /* 0x000fe20007ffe806 */
[----:B-1----:R-:W1:Y:S02]  /*0150*/  MUFU.RCP R8, R8 ;  /* 0x0000000800087308 */ /* 0x002e640000001000 */
[----:B-1----:R-:W-:-:S06]  /*0160*/  VIADD R2, R8, 0xffffffe ;  /* 0x0ffffffe08027836 */ /* 0x002fcc0000000000 */
[----:B------:R1:W2:Y:S02]  /*0170*/  F2I.FTZ.U32.TRUNC.NTZ R3, R2 ;  /* 0x0000000200037305 */ /* 0x0002a4000021f000 */
[----:B-1----:R-:W-:Y:S02]  /*0180*/  IMAD.MOV.U32 R2, RZ, RZ, RZ ;  /* 0x000000ffff027224 */ /* 0x002fe400078e00ff */
[----:B--2---:R-:W-:-:S04]  /*0190*/  IMAD R9, R9, R3, RZ ;  /* 0x0000000309097224 */ /* 0x004fc800078e02ff */
[----:B------:R-:W-:-:S06]  /*01a0*/  IMAD.HI.U32 R3, R3, R9, R2 ;  /* 0x0000000903037227 */ /* 0x000fcc00078e0002 */
[----:B------:R-:W-:-:S04]  /*01b0*/  IMAD.HI.U32 R9, R3, R4, RZ ;  /* 0x0000000403097227 */ /* 0x000fc800078e00ff */
[----:B------:R-:W-:-:S04]  /*01c0*/  IMAD.MOV R2, RZ, RZ, -R9 ;  /* 0x000000ffff027224 */ /* 0x000fc800078e0a09 */
[----:B------:R-:W-:Y:S02]  /*01d0*/  IMAD R4, R7, R2, R4 ;  /* 0x0000000207047224 */ /* 0x000fe400078e0204 */
[----:B------:R-:W1:Y:S03]  /*01e0*/  LDC.64 R2, c[0x0][0x380] ;  /* 0x0000e000ff027b82 */ /* 0x000e660000000a00 */
[----:B------:R-:W-:-:S13]  /*01f0*/  ISETP.GE.U32.AND P0, PT, R4, R7, PT ;  /* 0x000000070400720c */ /* 0x000fda0003f06070 */
[----:B------:R-:W-:Y:S01]  /*0200*/  @P0 IADD3 R4, PT, PT, -R7, R4, RZ ;  /* 0x0000000407040210 */ /* 0x000fe20007ffe1ff */
[----:B------:R-:W-:-:S03]  /*0210*/  @P0 VIADD R9, R9, 0x1 ;  /* 0x0000000109090836 */ /* 0x000fc60000000000 */
[----:B------:R-:W-:-:S13]  /*0220*/  ISETP.GE.U32.AND P1, PT, R4, R7, PT ;  /* 0x000000070400720c */ /* 0x000fda0003f26070 */
[----:B------:R-:W-:Y:S01]  /*0230*/  @P1 VIADD R9, R9, 0x1 ;  /* 0x0000000109091836 */ /* 0x000fe20000000000 */
[----:B------:R-:W-:-:S04]  /*0240*/  @!P2 LOP3.LUT R9, RZ, R7, RZ, 0x33, !PT ;  /* 0x00000007ff09a212 */ /* 0x000fc800078e33ff */
[----:B------:R-:W-:-:S04]  /*0250*/  IADD3 R4, PT, PT, R6, R9, RZ ;  /* 0x0000000906047210 */ /* 0x000fc80007ffe0ff */
[C---:B------:R-:W-:Y:S02]  /*0260*/  LOP3.LUT R6, R4.reuse, 0x3, RZ, 0xc0, !PT ;  /* 0x0000000304067812 */ /* 0x040fe400078ec0ff */
[----:B------:R-:W-:Y:S02]  /*0270*/  ISETP.GE.U32.AND P1, PT, R4, 0x3, PT ;  /* 0x000000030400780c */ /* 0x000fe40003f26070 */
[----:B------:R-:W-:-:S13]  /*0280*/  ISETP.NE.AND P0, PT, R6, 0x3, PT ;  /* 0x000000030600780c */ /* 0x000fda0003f05270 */
[----:B01----:R-:W-:Y:S05]  /*0290*/  @!P0 BRA `(.L_x_1) ;  /* 0x0000000000308947 */ /* 0x003fea0003800000 */
[----:B------:R-:W0:Y:S01]  /*02a0*/  LDC.64 R8, c[0x0][0x380] ;  /* 0x0000e000ff087b82 */ /* 0x000e220000000a00 */
[----:B------:R-:W-:-:S05]  /*02b0*/  VIADD R4, R4, 0x1 ;  /* 0x0000000104047836 */ /* 0x000fca0000000000 */
[----:B------:R-:W-:-:S04]  /*02c0*/  LOP3.LUT R4, R4, 0x3, RZ, 0xc0, !PT ;  /* 0x0000000304047812 */ /* 0x000fc800078ec0ff */
[----:B------:R-:W-:-:S07]  /*02d0*/  IADD3 R4, PT, PT, -R4, RZ, RZ ;  /* 0x000000ff04047210 */ /* 0x000fce0007ffe1ff */
.L_x_2:
[----:B01----:R-:W-:-:S05]  /*02e0*/  IMAD.WIDE R6, R5, 0x4, R8 ;  /* 0x0000000405067825 */ /* 0x003fca00078e0208 */
[----:B------:R-:W2:Y:S01]  /*02f0*/  LDG.E R10, desc[UR4][R6.64] ;  /* 0x00000004060a7981 */ /* 0x000ea2000c1e1900 */
[----:B------:R-:W-:Y:S01]  /*0300*/  IADD3 R4, PT, PT, R4, 0x1, RZ ;  /* 0x0000000104047810 */ /* 0x000fe20007ffe0ff */
[----:B------:R-:W-:-:S03]  /*0310*/  IMAD.IADD R5, R0, 0x1, R5 ;  /* 0x0000000100057824 */ /* 0x000fc600078e0205 */
[----:B------:R-:W-:Y:S01]  /*0320*/  ISETP.NE.AND P0, PT, R4, RZ, PT ;  /* 0x000000ff0400720c */ /* 0x000fe20003f05270 */
[----:B--2---:R-:W-:-:S05]  /*0330*/  IMAD.SHL.U32 R11, R10, 0x2, RZ ;  /* 0x000000020a0b7824 */ /* 0x004fca00078e00ff */
[----:B------:R1:W-:Y:S07]  /*0340*/  STG.E desc[UR4][R6.64], R11 ;  /* 0x0000000b06007986 */ /* 0x0003ee000c101904 */
[----:B------:R-:W-:Y:S05]  /*0350*/  @P0 BRA `(.L_x_2) ;  /* 0xfffffffc00e00947 */ /* 0x000fea000383ffff */
.L_x_1:
[----:B------:R-:W-:Y:S05]  /*0360*/  BSYNC.RECONVERGENT B0 ;  /* 0x0000000000007941 */ /* 0x000fea0003800200 */
.L_x_0:
[----:B------:R-:W-:Y:S05]  /*0370*/  @!P1 EXIT ;  /* 0x000000000000994d */ /* 0x000fea0003800000 */
.L_x_3:
[----:B0-----:R-:W-:-:S05]  /*0380*/  IMAD.WIDE R12, R5, 0x4, R2 ;  /* 0x00000004050c7825 */ /* 0x001fca00078e0202 */
[----:B------:R-:W2:Y:S01]  /*0390*/  LDG.E R4, desc[UR4][R12.64] ;  /* 0x000000040c047981 */ /* 0x000ea2000c1e1900 */
[----:B-1----:R-:W-:Y:S01]  /*03a0*/  IMAD.WIDE R6, R0, 0x4, R12 ;  /* 0x0000000400067825 */ /* 0x002fe200078e020c */
[----:B--2---:R-:W-:-:S05]  /*03b0*/  SHF.L.U32 R15, R4, 0x1, RZ ;  /* 0x00000001040f7819 */ /* 0x004fca00000006ff */
[----:B------:R0:W-:Y:S04]  /*03c0*/  STG.E desc[UR4][R12.64], R15 ;  /* 0x0000000f0c007986 */ /* 0x0001e8000c101904 */
[----:B------:R-:W2:Y:S01]  /*03d0*/  LDG.E R4, desc[UR4][R6.64] ;  /* 0x0000000406047981 */ /* 0x000ea2000c1e1900 */
[----:B------:R-:W-:-:S04]  /*03e0*/  IMAD.WIDE R8, R0, 0x4, R6 ;  /* 0x0000000400087825 */ /* 0x000fc800078e0206 */
[----:B--2---:R-:W-:-:S05]  /*03f0*/  IMAD.SHL.U32 R17, R4, 0x2, RZ ;  /* 0x0000000204117824 */ /* 0x004fca00078e00ff */
[----:B------:R0:W-:Y:S04]  /*0400*/  STG.E desc[UR4][R6.64], R17 ;  /* 0x0000001106007986 */ /* 0x0001e8000c101904 */
[----:B------:R-:W2:Y:S01]  /*0410*/  LDG.E R4, desc[UR4][R8.64] ;  /* 0x0000000408047981 */ /* 0x000ea2000c1e1900 */
[----:B------:R-:W-:Y:S01]  /*0420*/  IMAD.WIDE R10, R0, 0x4, R8 ;  /* 0x00000004000a7825 */ /* 0x000fe200078e0208 */
[----:B--2---:R-:W-:-:S05]  /*0430*/  SHF.L.U32 R19, R4, 0x1, RZ ;  /* 0x0000000104137819 */ /* 0x004fca00000006ff */
[----:B------:R0:W-:Y:S04]  /*0440*/  STG.E desc[UR4][R8.64], R19 ;  /* 0x0000001308007986 */ /* 0x0001e8000c101904 */
[----:B------:R-:W2:Y:S01]  /*0450*/  LDG.E R4, desc[UR4][R10.64] ;  /* 0x000000040a047981 */ /* 0x000ea2000c1e1900 */
[----:B------:R-:W-:-:S05]  /*0460*/  LEA R5, R0, R5, 0x1 ;  /* 0x0000000500057211 */ /* 0x000fca00078e08ff */
[----:B------:R-:W-:-:S05]  /*0470*/  IMAD.IADD R5, R0, 0x1, R5 ;  /* 0x0000000100057824 */ /* 0x000fca00078e0205 */
[----:B------:R-:W-:Y:S02]  /*0480*/  ISETP.GE.AND P0, PT, R5, UR6, PT ;  /* 0x0000000605007c0c */ /* 0x000fe4000bf06270 */
[----:B------:R-:W-:Y:S01]  /*0490*/  IADD3 R5, PT, PT, R0, R5, RZ ;  /* 0x0000000500057210 */ /* 0x000fe20007ffe0ff */
[----:B--2---:R-:W-:-:S05]  /*04a0*/  IMAD.SHL.U32 R21, R4, 0x2, RZ ;  /* 0x0000000204157824 */ /* 0x004fca00078e00ff */
[----:B------:R0:W-:Y:S05]  /*04b0*/  STG.E desc[UR4][R10.64], R21 ;  /* 0x000000150a007986 */ /* 0x0001ea000c101904 */
[----:B------:R-:W-:Y:S05]  /*04c0*/  @!P0 BRA `(.L_x_3) ;  /* 0xfffffffc00ac8947 */ /* 0x000fea000383ffff */
[----:B------:R-:W-:Y:S05]  /*04d0*/  EXIT ;  /* 0x000000000000794d */ /* 0x000fea0003800000 */
.L_x_4:
[----:B------:R-:W-:-:S00]  /*04e0*/  BRA `(.L_x_4) ;  /* 0xfffffffc00fc7947 */ /* 0x000fc0000383ffff */
[----:B------:R-:W-:-:S00]  /*04f0*/  NOP ;  /* 0x0000000000007918 */ /* 0x000fc00000000000 */
        /* <DEDUP_REMOVED lines=8> */
.L_x_5:


//--------------------- .nv.shared.reserved.0     --------------------------
	.section	.nv.shared.reserved.0,"aw",@nobits
	.weak		__nv_reservedSMEM_offset_0_alias
	.size		__nv_reservedSMEM_offset_0_alias, 0, 64
	.other		__nv_reservedSMEM_offset_0_alias,@"STO_CUDA_RESERVED_SHARED STV_DEFAULT"
__nv_reservedSMEM_offset_0_alias:
	.zero		0
	.zero		64


//--------------------- .nv.constant0._Z14doubleElementsPii --------------------------
	.section	.nv.constant0._Z14doubleElementsPii,"a",@progbits
	.sectionflags	@""
	.align	4
.nv.constant0._Z14doubleElementsPii:
	.zero		908


//--------------------- SYMBOLS --------------------------

	.type		.nv.reservedSmem.offset0,@object
	.size		.nv.reservedSmem.offset0,0x4
